//
// Generated by NVIDIA NVVM Compiler
//
// Compiler Build ID: CL-36424714
// Cuda compilation tools, release 13.0, V13.0.88
// Based on NVVM 20.0.0
//

.version 9.0
.target sm_100
.address_size 64

	// .globl	_Z6kernelPf

.visible .entry _Z6kernelPf(
	.param .u64 .ptr .align 1 _Z6kernelPf_param_0
)
{
	.reg .b32 	%r<6>;
	.reg .b32 	%f<2>;
	.reg .b64 	%rd<5>;

	ld.param.u64 	%rd1, [_Z6kernelPf_param_0];
	cvta.to.global.u64 	%rd2, %rd1;
	mov.u32 	%r1, %ctaid.x;
	mov.u32 	%r2, %ntid.x;
	mov.u32 	%r3, %tid.x;
	mad.lo.s32 	%r4, %r1, %r2, %r3;
	mul.lo.s32 	%r5, %r4, %r4;
	cvt.rn.f32.u32 	%f1, %r5;
	mul.wide.s32 	%rd3, %r4, 4;
	add.s64 	%rd4, %rd2, %rd3;
	st.global.f32 	[%rd4], %f1;
	ret;

}


// ===== COMPILED SASS (sm_100) =====

	.target	sm_100

	.elftype	@"ET_EXEC"


//--------------------- .note.nv.tkinfo           --------------------------
	.section	.note.nv.tkinfo,"",@"SHT_NOTE"
	.sectionflags	@"SHF_NOTE_NV_TKINFO"
	.tkinfo
        /*0018*/ 	.word	0x00000002
        /*0030*/ 	.string	""
        /*0030*/ 	.string	"ptxas"
        /*0030*/ 	.string	"Cuda compilation tools, release 13.0, V13.0.88"
        /*0030*/ 	.string	"Build cuda_13.0.r13.0/compiler.36424714_0"
        /*0030*/ 	.string	"-arch sm_100 -m 64 "



//--------------------- .note.nv.cuinfo           --------------------------
	.section	.note.nv.cuinfo,"",@"SHT_NOTE"
	.sectionflags	@"SHF_NOTE_NV_CUINFO"
        /*0018*/ 	.short	0x0002
        /*001a*/ 	.short	0x0064
        /*001c*/ 	.short	0x0082
	.zero		2


//--------------------- .nv.info                  --------------------------
	.section	.nv.info,"",@"SHT_CUDA_INFO"
	.align	4


	//----- nvinfo : EIATTR_REGCOUNT
	.align		4
        /*0000*/ 	.byte	0x04, 0x2f
        /*0002*/ 	.short	(.L_1 - .L_0)
	.align		4
.L_0:
        /*0004*/ 	.word	index@(_Z6kernelPf)
        /*0008*/ 	.word	0x00000008


	//----- nvinfo : EIATTR_FRAME_SIZE
	.align		4
.L_1:
        /*000c*/ 	.byte	0x04, 0x11
        /*000e*/ 	.short	(.L_3 - .L_2)
	.align		4
.L_2:
        /*0010*/ 	.word	index@(_Z6kernelPf)
        /*0014*/ 	.word	0x00000000


	//----- nvinfo : EIATTR_MIN_STACK_SIZE
	.align		4
.L_3:
        /*0018*/ 	.byte	0x04, 0x12
        /*001a*/ 	.short	(.L_5 - .L_4)
	.align		4
.L_4:
        /*001c*/ 	.word	index@(_Z6kernelPf)
        /*0020*/ 	.word	0x00000000
.L_5:


//--------------------- .nv.compat                --------------------------
	.section	.nv.compat,"",@"SHT_CUDA_COMPAT_INFO"
	.align	4
        /*0000*/ 	.byte	0x02, 0x09, 0x00, 0x00, 0x02, 0x02, 0x01, 0x00, 0x02, 0x05, 0x05, 0x00, 0x03, 0x07, 0x01, 0x01
        /*0010*/ 	.byte	0x02, 0x03, 0x00, 0x00, 0x02, 0x06, 0x01, 0x00, 0x04, 0x0b, 0x08, 0x00, 0x09, 0x00, 0x00, 0x00
        /*0020*/ 	.byte	0x00, 0x00, 0x00, 0x00


//--------------------- .nv.info._Z6kernelPf      --------------------------
	.section	.nv.info._Z6kernelPf,"",@"SHT_CUDA_INFO"
	.sectionflags	@""
	.align	4


	//----- nvinfo : EIATTR_CUDA_API_VERSION
	.align		4
        /*0000*/ 	.byte	0x04, 0x37
        /*0002*/ 	.short	(.L_7 - .L_6)
.L_6:
        /*0004*/ 	.word	0x00000082


	//----- nvinfo : EIATTR_KPARAM_INFO
	.align		4
.L_7:
        /*0008*/ 	.byte	0x04, 0x17
        /*000a*/ 	.short	(.L_9 - .L_8)
.L_8:
        /*000c*/ 	.word	0x00000000
        /*0010*/ 	.short	0x0000
        /*0012*/ 	.short	0x0000
        /*0014*/ 	.byte	0x00, 0xf5, 0x21, 0x00


	//----- nvinfo : EIATTR_SPARSE_MMA_MASK
	.align		4
.L_9:
        /*0018*/ 	.byte	0x03, 0x50
        /*001a*/ 	.short	0x0000


	//----- nvinfo : EIATTR_MAXREG_COUNT
	.align		4
        /*001c*/ 	.byte	0x03, 0x1b
        /*001e*/ 	.short	0x00ff


	//----- nvinfo : EIATTR_MERCURY_ISA_VERSION
	.align		4
        /*0020*/ 	.byte	0x03, 0x5f
        /*0022*/ 	.short	0x0101


	//----- nvinfo : EIATTR_VRC_CTA_INIT_COUNT
	.align		4
        /*0024*/ 	.byte	0x02, 0x4a
	.zero		1
	.zero		1


	//----- nvinfo : EIATTR_EXIT_INSTR_OFFSETS
	.align		4
        /*0028*/ 	.byte	0x04, 0x1c
        /*002a*/ 	.short	(.L_11 - .L_10)


	//   ....[0]....
.L_10:
        /*002c*/ 	.word	0x000000b0


	//----- nvinfo : EIATTR_CBANK_PARAM_SIZE
	.align		4
.L_11:
        /*0030*/ 	.byte	0x03, 0x19
        /*0032*/ 	.short	0x0008


	//----- nvinfo : EIATTR_PARAM_CBANK
	.align		4
        /*0034*/ 	.byte	0x04, 0x0a
        /*0036*/ 	.short	(.L_13 - .L_12)
	.align		4
.L_12:
        /*0038*/ 	.word	index@(.nv.constant0._Z6kernelPf)
        /*003c*/ 	.short	0x0380
        /*003e*/ 	.short	0x0008


	//----- nvinfo : EIATTR_SW_WAR
	.align		4
.L_13:
        /*0040*/ 	.byte	0x04, 0x36
        /*0042*/ 	.short	(.L_15 - .L_14)
.L_14:
        /*0044*/ 	.word	0x00000008
.L_15:


//--------------------- .nv.callgraph             --------------------------
	.section	.nv.callgraph,"",@"SHT_CUDA_CALLGRAPH"
	.align	4
	.sectionentsize	8
	.align		4
        /*0000*/ 	.word	0x00000000
	.align		4
        /*0004*/ 	.word	0xffffffff
	.align		4
        /*0008*/ 	.word	0x00000000
	.align		4
        /*000c*/ 	.word	0xfffffffe
	.align		4
        /*0010*/ 	.word	0x00000000
	.align		4
        /*0014*/ 	.word	0xfffffffd
	.align		4
        /*0018*/ 	.word	0x00000000
	.align		4
        /*001c*/ 	.word	0xfffffffc


//--------------------- .text._Z6kernelPf         --------------------------
	.section	.text._Z6kernelPf,"ax",@progbits
	.align	128
        .global         _Z6kernelPf
        .type           _Z6kernelPf,@function
        .size           _Z6kernelPf,(.L_x_1 - _Z6kernelPf)
        .other          _Z6kernelPf,@"STO_CUDA_ENTRY STV_DEFAULT"
_Z6kernelPf:
.text._Z6kernelPf:
[----:B------:R-:W-:Y:S01]  /*0000*/  LDC R1, c[0x0][0x37c] ;  /* 0x0000df00ff017b82 */ /* 0x000fe20000000800 */
[----:B------:R-:W0:Y:S07]  /*0010*/  S2R R0, SR_TID.X ;  /* 0x0000000000007919 */ /* 0x000e2e0000002100 */
[----:B------:R-:W0:Y:S01]  /*0020*/  S2UR UR6, SR_CTAID.X ;  /* 0x00000000000679c3 */ /* 0x000e220000002500 */
[----:B------:R-:W1:Y:S07]  /*0030*/  LDCU.64 UR4, c[0x0][0x358] ;  /* 0x00006b00ff0477ac */ /* 0x000e6e0008000a00 */
[----:B------:R-:W0:Y:S08]  /*0040*/  LDC R5, c[0x0][0x360] ;  /* 0x0000d800ff057b82 */ /* 0x000e300000000800 */
[----:B------:R-:W2:Y:S01]  /*0050*/  LDC.64 R2, c[0x0][0x380] ;  /* 0x0000e000ff027b82 */ /* 0x000ea20000000a00 */
[----:B0-----:R-:W-:-:S04]  /*0060*/  IMAD R5, R5, UR6, R0 ;  /* 0x0000000605057c24 */ /* 0x001fc8000f8e0200 */
[C---:B------:R-:W-:Y:S02]  /*0070*/  IMAD R0, R5.reuse, R5, RZ ;  /* 0x0000000505007224 */ /* 0x040fe400078e02ff */
[----:B--2---:R-:W-:-:S03]  /*0080*/  IMAD.WIDE R2, R5, 0x4, R2 ;  /* 0x0000000405027825 */ /* 0x004fc600078e0202 */
[----:B------:R-:W-:-:S05]  /*0090*/  I2FP.F32.U32 R5, R0 ;  /* 0x0000000000057245 */ /* 0x000fca0000201000 */
[----:B-1----:R-:W-:Y:S01]  /*00a0*/  STG.E desc[UR4][R2.64], R5 ;  /* 0x0000000502007986 */ /* 0x002fe2000c101904 */
[----:B------:R-:W-:Y:S05]  /*00b0*/  EXIT ;  /* 0x000000000000794d */ /* 0x000fea0003800000 */
.L_x_0:
[----:B------:R-:W-:-:S00]  /*00c0*/  BRA `(.L_x_0) ;  /* 0xfffffffc00fc7947 */ /* 0x000fc0000383ffff */
[----:B------:R-:W-:-:S00]  /*00d0*/  NOP ;  /* 0x0000000000007918 */ /* 0x000fc00000000000 */
        /* <DEDUP_REMOVED lines=10> */
.L_x_1:


//--------------------- .nv.shared.reserved.0     --------------------------
	.section	.nv.shared.reserved.0,"aw",@nobits
	.weak		__nv_reservedSMEM_offset_0_alias
	.size		__nv_reservedSMEM_offset_0_alias, 0, 64
	.other		__nv_reservedSMEM_offset_0_alias,@"STO_CUDA_RESERVED_SHARED STV_DEFAULT"
__nv_reservedSMEM_offset_0_alias:
	.zero		0
	.zero		64


//--------------------- .nv.constant0._Z6kernelPf --------------------------
	.section	.nv.constant0._Z6kernelPf,"a",@progbits
	.sectionflags	@""
	.align	4
.nv.constant0._Z6kernelPf:
	.zero		904


//--------------------- SYMBOLS --------------------------

	.type		.nv.reservedSmem.offset0,@object
	.size		.nv.reservedSmem.offset0,0x4
